	.headerflags	@"EF_CUDA_TEXMODE_UNIFIED EF_CUDA_64BIT_ADDRESS EF_CUDA_SM80 EF_CUDA_VIRTUAL_SM(EF_CUDA_SM80)"
	.elftype	@"ET_EXEC"


//--------------------- .nv.info                  --------------------------
	.section	.nv.info,"",@"SHT_CUDA_INFO"
	.align	4


	//----- nvinfo : EIATTR_REGCOUNT
	.align		4
        /*0000*/ 	.byte	0x04, 0x2f
        /*0002*/ 	.short	(.L_1 - .L_0)
	.align		4
.L_0:
        /*0004*/ 	.word	index@(emtpy_kernel)
        /*0008*/ 	.word	0x00000004


	//----- nvinfo : EIATTR_MIN_STACK_SIZE
	.align		4
.L_1:
        /*000c*/ 	.byte	0x04, 0x12
        /*000e*/ 	.short	(.L_3 - .L_2)
	.align		4
.L_2:
        /*0010*/ 	.word	index@(emtpy_kernel)
        /*0014*/ 	.word	0x00000000


	//----- nvinfo : EIATTR_FRAME_SIZE
	.align		4
.L_3:
        /*0018*/ 	.byte	0x04, 0x11
        /*001a*/ 	.short	(.L_5 - .L_4)
	.align		4
.L_4:
        /*001c*/ 	.word	index@(emtpy_kernel)
        /*0020*/ 	.word	0x00000000


	//----- nvinfo : EIATTR_MIN_STACK_SIZE
	.align		4
.L_5:
        /*0024*/ 	.byte	0x04, 0x12
        /*0026*/ 	.short	(.L_7 - .L_6)
	.align		4
.L_6:
        /*0028*/ 	.word	index@(emtpy_kernel)
        /*002c*/ 	.word	0x00000000
.L_7:


//--------------------- .nv.info.emtpy_kernel     --------------------------
	.section	.nv.info.emtpy_kernel,"",@"SHT_CUDA_INFO"
	.sectionflags	@""
	.align	4


	//----- nvinfo : EIATTR_CUDA_API_VERSION
	.align		4
        /*0000*/ 	.byte	0x04, 0x37
        /*0002*/ 	.short	(.L_9 - .L_8)
.L_8:
        /*0004*/ 	.word	0x0000007c


	//----- nvinfo : EIATTR_SW2861232_WAR
	.align		4
.L_9:
        /*0008*/ 	.byte	0x01, 0x35
	.zero		2


	//----- nvinfo : EIATTR_MAXREG_COUNT
	.align		4
        /*000c*/ 	.byte	0x03, 0x1b
        /*000e*/ 	.short	0x00ff


	//----- nvinfo : EIATTR_EXIT_INSTR_OFFSETS
	.align		4
        /*0010*/ 	.byte	0x04, 0x1c
        /*0012*/ 	.short	(.L_11 - .L_10)


	//   ....[0]....
.L_10:
        /*0014*/ 	.word	0x00000010
.L_11:


//--------------------- .nv.callgraph             --------------------------
	.section	.nv.callgraph,"",@"SHT_CUDA_CALLGRAPH"
	.align	4
	.sectionentsize	8
	.align		4
        /*0000*/ 	.word	0x00000000
	.align		4
        /*0004*/ 	.word	0xffffffff
	.align		4
        /*0008*/ 	.word	0x00000000
	.align		4
        /*000c*/ 	.word	0xfffffffe
	.align		4
        /*0010*/ 	.word	0x00000000
	.align		4
        /*0014*/ 	.word	0xfffffffd
	.align		4
        /*0018*/ 	.word	0x00000000
	.align		4
        /*001c*/ 	.word	0xfffffffc


//--------------------- .nv.rel.action            --------------------------
	.section	.nv.rel.action,"",@"SHT_CUDA_RELOCINFO"
	.align	8
	.sectionentsize	8
        /*0000*/ 	.byte	0x73, 0x00, 0x00, 0x00, 0x00, 0x00, 0x00, 0x00, 0x00, 0x00, 0x00, 0x11, 0x25, 0x00, 0x05, 0x36


//--------------------- .nv.constant0.emtpy_kernel --------------------------
	.section	.nv.constant0.emtpy_kernel,"a",@progbits
	.sectionflags	@""
	.align	4
.nv.constant0.emtpy_kernel:
	.zero		352


//--------------------- .text.emtpy_kernel        --------------------------
	.section	.text.emtpy_kernel,"ax",@progbits
	.sectioninfo	@"SHI_REGISTERS=4"
	.align	128
        .global         emtpy_kernel
        .type           emtpy_kernel,@function
        .size           emtpy_kernel,(.L_x_1 - emtpy_kernel)
        .other          emtpy_kernel,@"STO_CUDA_ENTRY STV_DEFAULT"
emtpy_kernel:
.text.emtpy_kernel:
[----:B------:R-:W-:Y:S02]  /*0000*/  MOV R1, c[0x0][0x28] ;  /* 0x00000a0000017a02 */ /* 0x000fe40000000f00 */
[----:B------:R-:W-:Y:S05]  /*0010*/  EXIT ;  /* 0x000000000000794d */ /* 0x000fea0003800000 */
.L_x_0:
[----:B------:R-:W-:-:S00]  /*0020*/  BRA `(.L_x_0) ;  /* 0xfffffff000007947 */ /* 0x000fc0000383ffff */
[----:B------:R-:W-:-:S00]  /*0030*/  NOP ;  /* 0x0000000000007918 */ /* 0x000fc00000000000 */
        /* <DEDUP_REMOVED lines=12> */
.L_x_1:
